//
// Generated by NVIDIA NVVM Compiler
//
// Compiler Build ID: CL-36424714
// Cuda compilation tools, release 13.0, V13.0.88
// Based on NVVM 20.0.0
//

.version 9.0
.target sm_100
.address_size 64

	// .globl	multiplication

.visible .entry multiplication(
	.param .u64 .ptr .align 1 multiplication_param_0,
	.param .u64 .ptr .align 1 multiplication_param_1,
	.param .u64 .ptr .align 1 multiplication_param_2,
	.param .u32 multiplication_param_3
)
{
	.reg .pred 	%p<10>;
	.reg .b32 	%r<105>;
	.reg .b64 	%rd<67>;

	ld.param.u64 	%rd14, [multiplication_param_0];
	ld.param.u64 	%rd15, [multiplication_param_1];
	ld.param.u32 	%r29, [multiplication_param_3];
	cvta.to.global.u64 	%rd1, %rd15;
	cvta.to.global.u64 	%rd2, %rd14;
	mov.u32 	%r31, %ntid.x;
	mov.u32 	%r32, %ctaid.x;
	mov.u32 	%r33, %tid.x;
	mad.lo.s32 	%r1, %r31, %r32, %r33;
	mov.u32 	%r34, %ntid.y;
	mov.u32 	%r35, %ctaid.y;
	mov.u32 	%r36, %tid.y;
	mad.lo.s32 	%r37, %r34, %r35, %r36;
	mul.lo.s32 	%r2, %r29, %r37;
	setp.lt.s32 	%p1, %r29, 1;
	mov.b32 	%r104, 0;
	@%p1 bra 	$L__BB0_12;
	and.b32  	%r3, %r29, 7;
	setp.lt.u32 	%p2, %r29, 8;
	mov.b32 	%r99, 0;
	mov.u32 	%r104, %r99;
	@%p2 bra 	$L__BB0_4;
	and.b32  	%r99, %r29, 2147483640;
	neg.s32 	%r93, %r99;
	mul.wide.u32 	%rd16, %r29, 4;
	add.s64 	%rd3, %rd1, %rd16;
	shl.b32 	%r6, %r29, 3;
	mul.wide.u32 	%rd17, %r29, 8;
	add.s64 	%rd4, %rd1, %rd17;
	mul.wide.u32 	%rd18, %r29, 12;
	add.s64 	%rd5, %rd1, %rd18;
	mul.wide.u32 	%rd19, %r29, 16;
	add.s64 	%rd6, %rd1, %rd19;
	mul.wide.u32 	%rd20, %r29, 20;
	add.s64 	%rd7, %rd1, %rd20;
	mul.wide.u32 	%rd21, %r29, 24;
	add.s64 	%rd8, %rd1, %rd21;
	mul.wide.u32 	%rd22, %r29, 28;
	add.s64 	%rd9, %rd1, %rd22;
	mul.wide.u32 	%rd23, %r2, 4;
	add.s64 	%rd24, %rd23, %rd2;
	add.s64 	%rd66, %rd24, 16;
	mov.b32 	%r104, 0;
	mov.u32 	%r92, %r1;
$L__BB0_3:
	.pragma "nounroll";
	mul.wide.s32 	%rd25, %r92, 4;
	add.s64 	%rd26, %rd3, %rd25;
	add.s64 	%rd27, %rd4, %rd25;
	add.s64 	%rd28, %rd5, %rd25;
	add.s64 	%rd29, %rd6, %rd25;
	add.s64 	%rd30, %rd7, %rd25;
	add.s64 	%rd31, %rd8, %rd25;
	add.s64 	%rd32, %rd9, %rd25;
	add.s64 	%rd33, %rd1, %rd25;
	ld.global.u32 	%r41, [%rd66+-16];
	ld.global.u32 	%r42, [%rd33];
	mad.lo.s32 	%r43, %r42, %r41, %r104;
	ld.global.u32 	%r44, [%rd66+-12];
	ld.global.u32 	%r45, [%rd26];
	mad.lo.s32 	%r46, %r45, %r44, %r43;
	ld.global.u32 	%r47, [%rd66+-8];
	ld.global.u32 	%r48, [%rd27];
	mad.lo.s32 	%r49, %r48, %r47, %r46;
	ld.global.u32 	%r50, [%rd66+-4];
	ld.global.u32 	%r51, [%rd28];
	mad.lo.s32 	%r52, %r51, %r50, %r49;
	ld.global.u32 	%r53, [%rd66];
	ld.global.u32 	%r54, [%rd29];
	mad.lo.s32 	%r55, %r54, %r53, %r52;
	ld.global.u32 	%r56, [%rd66+4];
	ld.global.u32 	%r57, [%rd30];
	mad.lo.s32 	%r58, %r57, %r56, %r55;
	ld.global.u32 	%r59, [%rd66+8];
	ld.global.u32 	%r60, [%rd31];
	mad.lo.s32 	%r61, %r60, %r59, %r58;
	ld.global.u32 	%r62, [%rd66+12];
	ld.global.u32 	%r63, [%rd32];
	mad.lo.s32 	%r104, %r63, %r62, %r61;
	add.s32 	%r93, %r93, 8;
	add.s32 	%r92, %r92, %r6;
	add.s64 	%rd66, %rd66, 32;
	setp.ne.s32 	%p3, %r93, 0;
	@%p3 bra 	$L__BB0_3;
$L__BB0_4:
	setp.eq.s32 	%p4, %r3, 0;
	@%p4 bra 	$L__BB0_12;
	and.b32  	%r16, %r29, 3;
	setp.lt.u32 	%p5, %r3, 4;
	@%p5 bra 	$L__BB0_7;
	add.s32 	%r65, %r99, %r2;
	mul.wide.u32 	%rd34, %r65, 4;
	add.s64 	%rd35, %rd2, %rd34;
	ld.global.u32 	%r66, [%rd35];
	mad.lo.s32 	%r67, %r99, %r29, %r1;
	mul.wide.s32 	%rd36, %r67, 4;
	add.s64 	%rd37, %rd1, %rd36;
	ld.global.u32 	%r68, [%rd37];
	mad.lo.s32 	%r69, %r68, %r66, %r104;
	cvt.u64.u32 	%rd38, %r2;
	cvt.u64.u32 	%rd39, %r99;
	add.s64 	%rd40, %rd39, %rd38;
	shl.b64 	%rd41, %rd40, 2;
	add.s64 	%rd42, %rd2, %rd41;
	ld.global.u32 	%r70, [%rd42+4];
	mul.wide.u32 	%rd43, %r29, 4;
	add.s64 	%rd44, %rd37, %rd43;
	ld.global.u32 	%r71, [%rd44];
	mad.lo.s32 	%r72, %r71, %r70, %r69;
	ld.global.u32 	%r73, [%rd42+8];
	add.s64 	%rd45, %rd44, %rd43;
	ld.global.u32 	%r74, [%rd45];
	mad.lo.s32 	%r75, %r74, %r73, %r72;
	ld.global.u32 	%r76, [%rd42+12];
	add.s64 	%rd46, %rd45, %rd43;
	ld.global.u32 	%r77, [%rd46];
	mad.lo.s32 	%r104, %r77, %r76, %r75;
	add.s32 	%r99, %r99, 4;
$L__BB0_7:
	setp.eq.s32 	%p6, %r16, 0;
	@%p6 bra 	$L__BB0_12;
	setp.eq.s32 	%p7, %r16, 1;
	@%p7 bra 	$L__BB0_10;
	add.s32 	%r79, %r99, %r2;
	mul.wide.u32 	%rd47, %r79, 4;
	add.s64 	%rd48, %rd2, %rd47;
	ld.global.u32 	%r80, [%rd48];
	mad.lo.s32 	%r81, %r99, %r29, %r1;
	mul.wide.s32 	%rd49, %r81, 4;
	add.s64 	%rd50, %rd1, %rd49;
	ld.global.u32 	%r82, [%rd50];
	mad.lo.s32 	%r83, %r82, %r80, %r104;
	cvt.u64.u32 	%rd51, %r2;
	cvt.u64.u32 	%rd52, %r99;
	add.s64 	%rd53, %rd52, %rd51;
	shl.b64 	%rd54, %rd53, 2;
	add.s64 	%rd55, %rd2, %rd54;
	ld.global.u32 	%r84, [%rd55+4];
	mul.wide.u32 	%rd56, %r29, 4;
	add.s64 	%rd57, %rd50, %rd56;
	ld.global.u32 	%r85, [%rd57];
	mad.lo.s32 	%r104, %r85, %r84, %r83;
	add.s32 	%r99, %r99, 2;
$L__BB0_10:
	and.b32  	%r86, %r29, 1;
	setp.eq.b32 	%p8, %r86, 1;
	not.pred 	%p9, %p8;
	@%p9 bra 	$L__BB0_12;
	add.s32 	%r87, %r99, %r2;
	mul.wide.u32 	%rd58, %r87, 4;
	add.s64 	%rd59, %rd2, %rd58;
	ld.global.u32 	%r88, [%rd59];
	mad.lo.s32 	%r89, %r99, %r29, %r1;
	mul.wide.s32 	%rd60, %r89, 4;
	add.s64 	%rd61, %rd1, %rd60;
	ld.global.u32 	%r90, [%rd61];
	mad.lo.s32 	%r104, %r90, %r88, %r104;
$L__BB0_12:
	ld.param.u64 	%rd65, [multiplication_param_2];
	cvta.to.global.u64 	%rd62, %rd65;
	add.s32 	%r91, %r2, %r1;
	mul.wide.s32 	%rd63, %r91, 4;
	add.s64 	%rd64, %rd62, %rd63;
	st.global.u32 	[%rd64], %r104;
	ret;

}


// ===== COMPILED SASS (sm_100) =====

	.target	sm_100

	.elftype	@"ET_EXEC"


//--------------------- .note.nv.tkinfo           --------------------------
	.section	.note.nv.tkinfo,"",@"SHT_NOTE"
	.sectionflags	@"SHF_NOTE_NV_TKINFO"
	.tkinfo
        /*0018*/ 	.word	0x00000002
        /*0030*/ 	.string	""
        /*0030*/ 	.string	"ptxas"
        /*0030*/ 	.string	"Cuda compilation tools, release 13.0, V13.0.88"
        /*0030*/ 	.string	"Build cuda_13.0.r13.0/compiler.36424714_0"
        /*0030*/ 	.string	"-arch sm_100 -m 64 "



//--------------------- .note.nv.cuinfo           --------------------------
	.section	.note.nv.cuinfo,"",@"SHT_NOTE"
	.sectionflags	@"SHF_NOTE_NV_CUINFO"
        /*0018*/ 	.short	0x0002
        /*001a*/ 	.short	0x0064
        /*001c*/ 	.short	0x0082
	.zero		2


//--------------------- .nv.info                  --------------------------
	.section	.nv.info,"",@"SHT_CUDA_INFO"
	.align	4


	//----- nvinfo : EIATTR_REGCOUNT
	.align		4
        /*0000*/ 	.byte	0x04, 0x2f
        /*0002*/ 	.short	(.L_1 - .L_0)
	.align		4
.L_0:
        /*0004*/ 	.word	index@(multiplication)
        /*0008*/ 	.word	0x0000001e


	//----- nvinfo : EIATTR_FRAME_SIZE
	.align		4
.L_1:
        /*000c*/ 	.byte	0x04, 0x11
        /*000e*/ 	.short	(.L_3 - .L_2)
	.align		4
.L_2:
        /*0010*/ 	.word	index@(multiplication)
        /*0014*/ 	.word	0x00000000


	//----- nvinfo : EIATTR_MIN_STACK_SIZE
	.align		4
.L_3:
        /*0018*/ 	.byte	0x04, 0x12
        /*001a*/ 	.short	(.L_5 - .L_4)
	.align		4
.L_4:
        /*001c*/ 	.word	index@(multiplication)
        /*0020*/ 	.word	0x00000000
.L_5:


//--------------------- .nv.compat                --------------------------
	.section	.nv.compat,"",@"SHT_CUDA_COMPAT_INFO"
	.align	4
        /*0000*/ 	.byte	0x02, 0x09, 0x00, 0x00, 0x02, 0x02, 0x01, 0x00, 0x02, 0x05, 0x05, 0x00, 0x03, 0x07, 0x01, 0x01
        /*0010*/ 	.byte	0x02, 0x03, 0x00, 0x00, 0x02, 0x06, 0x01, 0x00, 0x04, 0x0b, 0x08, 0x00, 0x09, 0x00, 0x00, 0x00
        /*0020*/ 	.byte	0x00, 0x00, 0x00, 0x00


//--------------------- .nv.info.multiplication   --------------------------
	.section	.nv.info.multiplication,"",@"SHT_CUDA_INFO"
	.sectionflags	@""
	.align	4


	//----- nvinfo : EIATTR_CUDA_API_VERSION
	.align		4
        /*0000*/ 	.byte	0x04, 0x37
        /*0002*/ 	.short	(.L_7 - .L_6)
.L_6:
        /*0004*/ 	.word	0x00000082


	//----- nvinfo : EIATTR_KPARAM_INFO
	.align		4
.L_7:
        /*0008*/ 	.byte	0x04, 0x17
        /*000a*/ 	.short	(.L_9 - .L_8)
.L_8:
        /*000c*/ 	.word	0x00000000
        /*0010*/ 	.short	0x0003
        /*0012*/ 	.short	0x0018
        /*0014*/ 	.byte	0x00, 0xf0, 0x11, 0x00


	//----- nvinfo : EIATTR_KPARAM_INFO
	.align		4
.L_9:
        /*0018*/ 	.byte	0x04, 0x17
        /*001a*/ 	.short	(.L_11 - .L_10)
.L_10:
        /*001c*/ 	.word	0x00000000
        /*0020*/ 	.short	0x0002
        /*0022*/ 	.short	0x0010
        /*0024*/ 	.byte	0x00, 0xf5, 0x21, 0x00


	//----- nvinfo : EIATTR_KPARAM_INFO
	.align		4
.L_11:
        /*0028*/ 	.byte	0x04, 0x17
        /*002a*/ 	.short	(.L_13 - .L_12)
.L_12:
        /*002c*/ 	.word	0x00000000
        /*0030*/ 	.short	0x0001
        /*0032*/ 	.short	0x0008
        /*0034*/ 	.byte	0x00, 0xf5, 0x21, 0x00


	//----- nvinfo : EIATTR_KPARAM_INFO
	.align		4
.L_13:
        /*0038*/ 	.byte	0x04, 0x17
        /*003a*/ 	.short	(.L_15 - .L_14)
.L_14:
        /*003c*/ 	.word	0x00000000
        /*0040*/ 	.short	0x0000
        /*0042*/ 	.short	0x0000
        /*0044*/ 	.byte	0x00, 0xf5, 0x21, 0x00


	//----- nvinfo : EIATTR_SPARSE_MMA_MASK
	.align		4
.L_15:
        /*0048*/ 	.byte	0x03, 0x50
        /*004a*/ 	.short	0x0000


	//----- nvinfo : EIATTR_MAXREG_COUNT
	.align		4
        /*004c*/ 	.byte	0x03, 0x1b
        /*004e*/ 	.short	0x00ff


	//----- nvinfo : EIATTR_MERCURY_ISA_VERSION
	.align		4
        /*0050*/ 	.byte	0x03, 0x5f
        /*0052*/ 	.short	0x0101


	//----- nvinfo : EIATTR_VRC_CTA_INIT_COUNT
	.align		4
        /*0054*/ 	.byte	0x02, 0x4a
	.zero		1
	.zero		1


	//----- nvinfo : EIATTR_EXIT_INSTR_OFFSETS
	.align		4
        /*0058*/ 	.byte	0x04, 0x1c
        /*005a*/ 	.short	(.L_17 - .L_16)


	//   ....[0]....
.L_16:
        /*005c*/ 	.word	0x00000a90


	//----- nvinfo : EIATTR_CBANK_PARAM_SIZE
	.align		4
.L_17:
        /*0060*/ 	.byte	0x03, 0x19
        /*0062*/ 	.short	0x001c


	//----- nvinfo : EIATTR_PARAM_CBANK
	.align		4
        /*0064*/ 	.byte	0x04, 0x0a
        /*0066*/ 	.short	(.L_19 - .L_18)
	.align		4
.L_18:
        /*0068*/ 	.word	index@(.nv.constant0.multiplication)
        /*006c*/ 	.short	0x0380
        /*006e*/ 	.short	0x001c


	//----- nvinfo : EIATTR_SW_WAR
	.align		4
.L_19:
        /*0070*/ 	.byte	0x04, 0x36
        /*0072*/ 	.short	(.L_21 - .L_20)
.L_20:
        /*0074*/ 	.word	0x00000008
.L_21:


//--------------------- .nv.callgraph             --------------------------
	.section	.nv.callgraph,"",@"SHT_CUDA_CALLGRAPH"
	.align	4
	.sectionentsize	8
	.align		4
        /*0000*/ 	.word	0x00000000
	.align		4
        /*0004*/ 	.word	0xffffffff
	.align		4
        /*0008*/ 	.word	0x00000000
	.align		4
        /*000c*/ 	.word	0xfffffffe
	.align		4
        /*0010*/ 	.word	0x00000000
	.align		4
        /*0014*/ 	.word	0xfffffffd
	.align		4
        /*0018*/ 	.word	0x00000000
	.align		4
        /*001c*/ 	.word	0xfffffffc


//--------------------- .text.multiplication      --------------------------
	.section	.text.multiplication,"ax",@progbits
	.align	128
        .global         multiplication
        .type           multiplication,@function
        .size           multiplication,(.L_x_5 - multiplication)
        .other          multiplication,@"STO_CUDA_ENTRY STV_DEFAULT"
multiplication:
.text.multiplication:
[----:B------:R-:W-:Y:S01]  /*0000*/  LDC R1, c[0x0][0x37c] ;  /* 0x0000df00ff017b82 */ /* 0x000fe20000000800 */
[----:B------:R-:W0:Y:S01]  /*0010*/  S2R R13, SR_CTAID.Y ;  /* 0x00000000000d7919 */ /* 0x000e220000002600 */
[----:B------:R-:W1:Y:S01]  /*0020*/  LDCU UR20, c[0x0][0x398] ;  /* 0x00007300ff1477ac */ /* 0x000e620008000800 */
[----:B------:R-:W-:Y:S01]  /*0030*/  HFMA2 R12, -RZ, RZ, 0, 0 ;  /* 0x00000000ff0c7431 */ /* 0x000fe200000001ff */
[----:B------:R-:W0:Y:S01]  /*0040*/  S2R R2, SR_TID.Y ;  /* 0x0000000000027919 */ /* 0x000e220000002200 */
[----:B------:R-:W2:Y:S01]  /*0050*/  LDCU UR4, c[0x0][0x360] ;  /* 0x00006c00ff0477ac */ /* 0x000ea20008000800 */
[----:B------:R-:W2:Y:S01]  /*0060*/  S2R R0, SR_CTAID.X ;  /* 0x0000000000007919 */ /* 0x000ea20000002500 */
[----:B------:R-:W0:Y:S01]  /*0070*/  LDCU UR5, c[0x0][0x364] ;  /* 0x00006c80ff0577ac */ /* 0x000e220008000800 */
[----:B------:R-:W2:Y:S01]  /*0080*/  S2R R3, SR_TID.X ;  /* 0x0000000000037919 */ /* 0x000ea20000002100 */
[----:B------:R-:W3:Y:S01]  /*0090*/  LDCU.64 UR18, c[0x0][0x358] ;  /* 0x00006b00ff1277ac */ /* 0x000ee20008000a00 */
[----:B-1----:R-:W-:Y:S01]  /*00a0*/  UISETP.GE.AND UP0, UPT, UR20, 0x1, UPT ;  /* 0x000000011400788c */ /* 0x002fe2000bf06270 */
[----:B0-----:R-:W-:-:S04]  /*00b0*/  IMAD R13, R13, UR5, R2 ;  /* 0x000000050d0d7c24 */ /* 0x001fc8000f8e0202 */
[----:B------:R-:W-:Y:S02]  /*00c0*/  IMAD R13, R13, UR20, RZ ;  /* 0x000000140d0d7c24 */ /* 0x000fe4000f8e02ff */
[----:B--2---:R-:W-:Y:S02]  /*00d0*/  IMAD R0, R0, UR4, R3 ;  /* 0x0000000400007c24 */ /* 0x004fe4000f8e0203 */
[----:B---3--:R-:W-:Y:S05]  /*00e0*/  BRA.U !UP0, `(.L_x_0) ;  /* 0x0000000908587547 */ /* 0x008fea000b800000 */
[----:B------:R-:W-:Y:S01]  /*00f0*/  UISETP.GE.U32.AND UP1, UPT, UR20, 0x8, UPT ;  /* 0x000000081400788c */ /* 0x000fe2000bf26070 */
[----:B------:R-:W-:Y:S01]  /*0100*/  MOV R12, RZ ;  /* 0x000000ff000c7202 */ /* 0x000fe20000000f00 */
[----:B------:R-:W-:Y:S01]  /*0110*/  ULOP3.LUT UR21, UR20, 0x7, URZ, 0xc0, !UPT ;  /* 0x0000000714157892 */ /* 0x000fe2000f8ec0ff */
[----:B------:R-:W-:-:S03]  /*0120*/  UMOV UR4, URZ ;  /* 0x000000ff00047c82 */ /* 0x000fc60008000000 */
[----:B------:R-:W-:-:S03]  /*0130*/  UISETP.NE.AND UP0, UPT, UR21, URZ, UPT ;  /* 0x000000ff1500728c */ /* 0x000fc6000bf05270 */
[----:B------:R-:W-:Y:S08]  /*0140*/  BRA.U !UP1, `(.L_x_1) ;  /* 0x0000000509047547 */ /* 0x000ff0000b800000 */
[----:B------:R-:W0:Y:S01]  /*0150*/  LDCU.128 UR24, c[0x0][0x380] ;  /* 0x00007000ff1877ac */ /* 0x000e220008000c00 */
[----:B------:R-:W-:Y:S02]  /*0160*/  MOV R12, RZ ;  /* 0x000000ff000c7202 */ /* 0x000fe40000000f00 */
[----:B------:R-:W-:Y:S01]  /*0170*/  MOV R14, R0 ;  /* 0x00000000000e7202 */ /* 0x000fe20000000f00 */
[----:B------:R-:W-:-:S04]  /*0180*/  ULOP3.LUT UR4, UR20, 0x7ffffff8, URZ, 0xc0, !UPT ;  /* 0x7ffffff814047892 */ /* 0x000fc8000f8ec0ff */
[----:B------:R-:W-:Y:S01]  /*0190*/  UIADD3 UR5, UPT, UPT, -UR4, URZ, URZ ;  /* 0x000000ff04057290 */ /* 0x000fe2000fffe1ff */
[----:B0-----:R-:W-:Y:S01]  /*01a0*/  MOV R2, UR24 ;  /* 0x0000001800027c02 */ /* 0x001fe20008000f00 */
[----:B------:R-:W-:Y:S01]  /*01b0*/  UIMAD.WIDE.U32 UR6, UR20, 0x8, UR26 ;  /* 0x00000008140678a5 */ /* 0x000fe2000f8e001a */
[----:B------:R-:W-:Y:S01]  /*01c0*/  MOV R3, UR25 ;  /* 0x0000001900037c02 */ /* 0x000fe20008000f00 */
[----:B------:R-:W-:Y:S02]  /*01d0*/  UIMAD.WIDE.U32 UR8, UR20, 0xc, UR26 ;  /* 0x0000000c140878a5 */ /* 0x000fe4000f8e001a */
[----:B------:R-:W-:Y:S01]  /*01e0*/  UIMAD.WIDE.U32 UR10, UR20, 0x10, UR26 ;  /* 0x00000010140a78a5 */ /* 0x000fe2000f8e001a */
[----:B------:R-:W-:Y:S01]  /*01f0*/  IMAD.WIDE.U32 R2, R13, 0x4, R2 ;  /* 0x000000040d027825 */ /* 0x000fe200078e0002 */
[----:B------:R-:W-:Y:S02]  /*0200*/  UIMAD.WIDE.U32 UR12, UR20, 0x14, UR26 ;  /* 0x00000014140c78a5 */ /* 0x000fe4000f8e001a */
[----:B------:R-:W-:Y:S01]  /*0210*/  UIMAD.WIDE.U32 UR14, UR20, 0x18, UR26 ;  /* 0x00000018140e78a5 */ /* 0x000fe2000f8e001a */
[----:B------:R-:W-:Y:S01]  /*0220*/  IADD3 R2, P0, PT, R2, 0x10, RZ ;  /* 0x0000001002027810 */ /* 0x000fe20007f1e0ff */
[----:B------:R-:W-:-:S03]  /*0230*/  UIMAD.WIDE.U32 UR16, UR20, 0x1c, UR26 ;  /* 0x0000001c141078a5 */ /* 0x000fc6000f8e001a */
[----:B------:R-:W-:-:S09]  /*0240*/  IADD3.X R3, PT, PT, RZ, R3, RZ, P0, !PT ;  /* 0x00000003ff037210 */ /* 0x000fd200007fe4ff */
.L_x_2:
[----:B------:R-:W-:Y:S01]  /*0250*/  HFMA2 R23, -RZ, RZ, 0, 2.384185791015625e-07 ;  /* 0x00000004ff177431 */ /* 0x000fe200000001ff */
[----:B------:R-:W-:Y:S01]  /*0260*/  UIMAD.WIDE.U32 UR22, UR20, 0x4, UR26 ;  /* 0x00000004141678a5 */ /* 0x000fe2000f8e001a */
[----:B------:R-:W-:Y:S01]  /*0270*/  HFMA2 R11, -RZ, RZ, 0, 2.384185791015625e-07 ;  /* 0x00000004ff0b7431 */ /* 0x000fe200000001ff */
[----:B------:R-:W-:Y:S01]  /*0280*/  MOV R25, 0x4 ;  /* 0x0000000400197802 */ /* 0x000fe20000000f00 */
[----:B------:R-:W2:Y:S03]  /*0290*/  LDG.E R21, desc[UR18][R2.64+-0x10] ;  /* 0xfffff01202157981 */ /* 0x000ea6000c1e1900 */
[----:B------:R-:W-:Y:S01]  /*02a0*/  MOV R8, UR22 ;  /* 0x0000001600087c02 */ /* 0x000fe20008000f00 */
[----:B------:R-:W-:Y:S01]  /*02b0*/  IMAD.U32 R9, RZ, RZ, UR23 ;  /* 0x00000017ff097e24 */ /* 0x000fe2000f8e00ff */
[----:B------:R-:W3:Y:S01]  /*02c0*/  LDG.E R19, desc[UR18][R2.64+-0xc] ;  /* 0xfffff41202137981 */ /* 0x000ee2000c1e1900 */
[----:B------:R-:W-:-:S04]  /*02d0*/  IMAD.WIDE R22, R14, R23, UR26 ;  /* 0x0000001a0e167e25 */ /* 0x000fc8000f8e0217 */
[----:B------:R-:W-:Y:S01]  /*02e0*/  HFMA2 R7, -RZ, RZ, 0, 2.384185791015625e-07 ;  /* 0x00000004ff077431 */ /* 0x000fe200000001ff */
[----:B------:R-:W-:Y:S01]  /*02f0*/  MOV R5, 0x4 ;  /* 0x0000000400057802 */ /* 0x000fe20000000f00 */
[----:B------:R-:W4:Y:S01]  /*0300*/  LDG.E R17, desc[UR18][R2.64+-0x8] ;  /* 0xfffff81202117981 */ /* 0x000f22000c1e1900 */
[----:B------:R-:W-:-:S03]  /*0310*/  IMAD.WIDE R8, R14, 0x4, R8 ;  /* 0x000000040e087825 */ /* 0x000fc600078e0208 */
[----:B------:R-:W2:Y:S01]  /*0320*/  LDG.E R22, desc[UR18][R22.64] ;  /* 0x0000001216167981 */ /* 0x000ea2000c1e1900 */
[----:B------:R-:W-:-:S03]  /*0330*/  IMAD.WIDE R24, R14, R25, UR6 ;  /* 0x000000060e187e25 */ /* 0x000fc6000f8e0219 */
[----:B------:R0:W3:Y:S01]  /*0340*/  LDG.E R20, desc[UR18][R8.64] ;  /* 0x0000001208147981 */ /* 0x0000e2000c1e1900 */
[----:B------:R-:W-:-:S03]  /*0350*/  IMAD.WIDE R10, R14, R11, UR8 ;  /* 0x000000080e0a7e25 */ /* 0x000fc6000f8e020b */
[----:B------:R-:W4:Y:S01]  /*0360*/  LDG.E R18, desc[UR18][R24.64] ;  /* 0x0000001218127981 */ /* 0x000f22000c1e1900 */
[----:B------:R-:W-:-:S04]  /*0370*/  IMAD.WIDE R4, R14, R5, UR10 ;  /* 0x0000000a0e047e25 */ /* 0x000fc8000f8e0205 */
[----:B------:R-:W-:Y:S01]  /*0380*/  HFMA2 R27, -RZ, RZ, 0, 2.384185791015625e-07 ;  /* 0x00000004ff1b7431 */ /* 0x000fe200000001ff */
[----:B------:R1:W5:Y:S01]  /*0390*/  LDG.E R16, desc[UR18][R10.64] ;  /* 0x000000120a107981 */ /* 0x000362000c1e1900 */
[C---:B------:R-:W-:Y:S01]  /*03a0*/  IMAD.WIDE R6, R14.reuse, R7, UR12 ;  /* 0x0000000c0e067e25 */ /* 0x040fe2000f8e0207 */
[----:B0-----:R-:W-:Y:S02]  /*03b0*/  MOV R9, 0x4 ;  /* 0x0000000400097802 */ /* 0x001fe40000000f00 */
[----:B------:R-:W5:Y:S04]  /*03c0*/  LDG.E R15, desc[UR18][R2.64+-0x4] ;  /* 0xfffffc12020f7981 */ /* 0x000f68000c1e1900 */
[----:B------:R0:W5:Y:S01]  /*03d0*/  LDG.E R4, desc[UR18][R4.64] ;  /* 0x0000001204047981 */ /* 0x000162000c1e1900 */
[----:B------:R-:W-:-:S03]  /*03e0*/  IMAD.WIDE R8, R14, R9, UR14 ;  /* 0x0000000e0e087e25 */ /* 0x000fc6000f8e0209 */
[----:B------:R-:W5:Y:S01]  /*03f0*/  LDG.E R23, desc[UR18][R2.64] ;  /* 0x0000001202177981 */ /* 0x000f62000c1e1900 */
[----:B-1----:R-:W-:-:S03]  /*0400*/  IMAD.WIDE R10, R14, R27, UR16 ;  /* 0x000000100e0a7e25 */ /* 0x002fc6000f8e021b */
[----:B------:R-:W5:Y:S04]  /*0410*/  LDG.E R7, desc[UR18][R6.64] ;  /* 0x0000001206077981 */ /* 0x000f68000c1e1900 */
[----:B------:R-:W5:Y:S04]  /*0420*/  LDG.E R24, desc[UR18][R2.64+0x4] ;  /* 0x0000041202187981 */ /* 0x000f68000c1e1900 */
[----:B------:R-:W5:Y:S04]  /*0430*/  LDG.E R8, desc[UR18][R8.64] ;  /* 0x0000001208087981 */ /* 0x000f68000c1e1900 */
[----:B------:R-:W5:Y:S04]  /*0440*/  LDG.E R25, desc[UR18][R2.64+0x8] ;  /* 0x0000081202197981 */ /* 0x000f68000c1e1900 */
[----:B------:R-:W5:Y:S04]  /*0450*/  LDG.E R10, desc[UR18][R10.64] ;  /* 0x000000120a0a7981 */ /* 0x000f68000c1e1900 */
[----:B------:R1:W5:Y:S01]  /*0460*/  LDG.E R27, desc[UR18][R2.64+0xc] ;  /* 0x00000c12021b7981 */ /* 0x000362000c1e1900 */
[----:B------:R-:W-:-:S04]  /*0470*/  UIADD3 UR5, UPT, UPT, UR5, 0x8, URZ ;  /* 0x0000000805057890 */ /* 0x000fc8000fffe0ff */
[----:B------:R-:W-:Y:S01]  /*0480*/  UISETP.NE.AND UP1, UPT, UR5, URZ, UPT ;  /* 0x000000ff0500728c */ /* 0x000fe2000bf25270 */
[----:B0-----:R-:W-:Y:S01]  /*0490*/  IMAD.U32 R5, RZ, RZ, UR20 ;  /* 0x00000014ff057e24 */ /* 0x001fe2000f8e00ff */
[----:B-1----:R-:W-:-:S04]  /*04a0*/  IADD3 R2, P0, PT, R2, 0x20, RZ ;  /* 0x0000002002027810 */ /* 0x002fc80007f1e0ff */
[----:B------:R-:W-:Y:S02]  /*04b0*/  LEA R14, R5, R14, 0x3 ;  /* 0x0000000e050e7211 */ /* 0x000fe400078e18ff */
[----:B------:R-:W-:Y:S01]  /*04c0*/  IADD3.X R3, PT, PT, RZ, R3, RZ, P0, !PT ;  /* 0x00000003ff037210 */ /* 0x000fe200007fe4ff */
[----:B--2---:R-:W-:-:S04]  /*04d0*/  IMAD R21, R21, R22, R12 ;  /* 0x0000001615157224 */ /* 0x004fc800078e020c */
[----:B---3--:R-:W-:-:S04]  /*04e0*/  IMAD R19, R19, R20, R21 ;  /* 0x0000001413137224 */ /* 0x008fc800078e0215 */
[----:B----4-:R-:W-:-:S04]  /*04f0*/  IMAD R17, R17, R18, R19 ;  /* 0x0000001211117224 */ /* 0x010fc800078e0213 */
[----:B-----5:R-:W-:-:S04]  /*0500*/  IMAD R15, R15, R16, R17 ;  /* 0x000000100f0f7224 */ /* 0x020fc800078e0211 */
[----:B------:R-:W-:-:S04]  /*0510*/  IMAD R4, R23, R4, R15 ;  /* 0x0000000417047224 */ /* 0x000fc800078e020f */
[----:B------:R-:W-:-:S04]  /*0520*/  IMAD R4, R24, R7, R4 ;  /* 0x0000000718047224 */ /* 0x000fc800078e0204 */
[----:B------:R-:W-:-:S04]  /*0530*/  IMAD R4, R25, R8, R4 ;  /* 0x0000000819047224 */ /* 0x000fc800078e0204 */
[----:B------:R-:W-:Y:S01]  /*0540*/  IMAD R12, R27, R10, R4 ;  /* 0x0000000a1b0c7224 */ /* 0x000fe200078e0204 */
[----:B------:R-:W-:Y:S06]  /*0550*/  BRA.U UP1, `(.L_x_2) ;  /* 0xfffffffd013c7547 */ /* 0x000fec000b83ffff */
.L_x_1:
[----:B------:R-:W-:Y:S05]  /*0560*/  BRA.U !UP0, `(.L_x_0) ;  /* 0x0000000508387547 */ /* 0x000fea000b800000 */
[----:B------:R-:W-:Y:S02]  /*0570*/  UISETP.GE.U32.AND UP0, UPT, UR21, 0x4, UPT ;  /* 0x000000041500788c */ /* 0x000fe4000bf06070 */
[----:B------:R-:W-:-:S04]  /*0580*/  ULOP3.LUT UR5, UR20, 0x3, URZ, 0xc0, !UPT ;  /* 0x0000000314057892 */ /* 0x000fc8000f8ec0ff */
[----:B------:R-:W-:-:S03]  /*0590*/  UISETP.NE.AND UP1, UPT, UR5, URZ, UPT ;  /* 0x000000ff0500728c */ /* 0x000fc6000bf25270 */
[----:B------:R-:W-:Y:S08]  /*05a0*/  BRA.U !UP0, `(.L_x_3) ;  /* 0x00000001087c7547 */ /* 0x000ff0000b800000 */
[----:B------:R-:W0:Y:S01]  /*05b0*/  LDC.64 R6, c[0x0][0x388] ;  /* 0x0000e200ff067b82 */ /* 0x000e220000000a00 */
[----:B------:R-:W1:Y:S01]  /*05c0*/  LDCU.64 UR6, c[0x0][0x380] ;  /* 0x00007000ff0677ac */ /* 0x000e620008000a00 */
[----:B------:R-:W-:Y:S02]  /*05d0*/  MOV R9, UR4 ;  /* 0x0000000400097c02 */ /* 0x000fe40008000f00 */
[C---:B------:R-:W-:Y:S02]  /*05e0*/  IADD3 R3, PT, PT, R13.reuse, UR4, RZ ;  /* 0x000000040d037c10 */ /* 0x040fe4000fffe0ff */
[----:B------:R-:W-:Y:S01]  /*05f0*/  IADD3 R10, P0, PT, R13, UR4, RZ ;  /* 0x000000040d0a7c10 */ /* 0x000fe2000ff1e0ff */
[----:B------:R-:W-:Y:S01]  /*0600*/  IMAD R9, R9, UR20, R0 ;  /* 0x0000001409097c24 */ /* 0x000fe2000f8e0200 */
[----:B------:R-:W2:Y:S01]  /*0610*/  LDC.64 R4, c[0x0][0x380] ;  /* 0x0000e000ff047b82 */ /* 0x000ea20000000a00 */
[----:B------:R-:W-:Y:S01]  /*0620*/  MOV R11, UR20 ;  /* 0x00000014000b7c02 */ /* 0x000fe20008000f00 */
[----:B------:R-:W-:-:S02]  /*0630*/  IMAD.U32 R15, RZ, RZ, UR20 ;  /* 0x00000014ff0f7e24 */ /* 0x000fc4000f8e00ff */
[----:B0-----:R-:W-:Y:S01]  /*0640*/  IMAD.WIDE R6, R9, 0x4, R6 ;  /* 0x0000000409067825 */ /* 0x001fe200078e0206 */
[----:B------:R-:W-:-:S05]  /*0650*/  MOV R9, UR20 ;  /* 0x0000001400097c02 */ /* 0x000fca0008000f00 */
[----:B------:R-:W-:Y:S02]  /*0660*/  IMAD.WIDE.U32 R8, R9, 0x4, R6 ;  /* 0x0000000409087825 */ /* 0x000fe400078e0006 */
[----:B------:R-:W3:Y:S02]  /*0670*/  LDG.E R6, desc[UR18][R6.64] ;  /* 0x0000001206067981 */ /* 0x000ee4000c1e1900 */
[----:B--2---:R-:W-:Y:S01]  /*0680*/  IMAD.WIDE.U32 R4, R3, 0x4, R4 ;  /* 0x0000000403047825 */ /* 0x004fe200078e0004 */
[----:B------:R-:W-:Y:S01]  /*0690*/  IADD3.X R3, PT, PT, RZ, RZ, RZ, P0, !PT ;  /* 0x000000ffff037210 */ /* 0x000fe200007fe4ff */
[----:B------:R-:W2:Y:S01]  /*06a0*/  LDG.E R17, desc[UR18][R8.64] ;  /* 0x0000001208117981 */ /* 0x000ea2000c1e1900 */
[----:B-1----:R-:W-:-:S03]  /*06b0*/  LEA R2, P0, R10, UR6, 0x2 ;  /* 0x000000060a027c11 */ /* 0x002fc6000f8010ff */
[----:B------:R-:W3:Y:S01]  /*06c0*/  LDG.E R5, desc[UR18][R4.64] ;  /* 0x0000001204057981 */ /* 0x000ee2000c1e1900 */
[----:B------:R-:W-:Y:S01]  /*06d0*/  LEA.HI.X R3, R10, UR7, R3, 0x2, P0 ;  /* 0x000000070a037c11 */ /* 0x000fe200080f1403 */
[----:B------:R-:W-:-:S04]  /*06e0*/  IMAD.WIDE.U32 R10, R11, 0x4, R8 ;  /* 0x000000040b0a7825 */ /* 0x000fc800078e0008 */
[----:B------:R-:W2:Y:S01]  /*06f0*/  LDG.E R16, desc[UR18][R2.64+0x4] ;  /* 0x0000041202107981 */ /* 0x000ea2000c1e1900 */
[----:B------:R-:W-:-:S03]  /*0700*/  IMAD.WIDE.U32 R14, R15, 0x4, R10 ;  /* 0x000000040f0e7825 */ /* 0x000fc600078e000a */
[----:B------:R-:W4:Y:S04]  /*0710*/  LDG.E R19, desc[UR18][R10.64] ;  /* 0x000000120a137981 */ /* 0x000f28000c1e1900 */
[----:B------:R-:W4:Y:S04]  /*0720*/  LDG.E R18, desc[UR18][R2.64+0x8] ;  /* 0x0000081202127981 */ /* 0x000f28000c1e1900 */
[----:B------:R-:W5:Y:S04]  /*0730*/  LDG.E R20, desc[UR18][R2.64+0xc] ;  /* 0x00000c1202147981 */ /* 0x000f68000c1e1900 */
[----:B------:R-:W5:Y:S01]  /*0740*/  LDG.E R14, desc[UR18][R14.64] ;  /* 0x000000120e0e7981 */ /* 0x000f62000c1e1900 */
[----:B------:R-:W-:Y:S01]  /*0750*/  UIADD3 UR4, UPT, UPT, UR4, 0x4, URZ ;  /* 0x0000000404047890 */ /* 0x000fe2000fffe0ff */
[----:B---3--:R-:W-:-:S04]  /*0760*/  IMAD R5, R5, R6, R12 ;  /* 0x0000000605057224 */ /* 0x008fc800078e020c */
[----:B--2---:R-:W-:-:S04]  /*0770*/  IMAD R5, R16, R17, R5 ;  /* 0x0000001110057224 */ /* 0x004fc800078e0205 */
[----:B----4-:R-:W-:-:S04]  /*0780*/  IMAD R5, R18, R19, R5 ;  /* 0x0000001312057224 */ /* 0x010fc800078e0205 */
[----:B-----5:R-:W-:-:S07]  /*0790*/  IMAD R12, R20, R14, R5 ;  /* 0x0000000e140c7224 */ /* 0x020fce00078e0205 */
.L_x_3:
[----:B------:R-:W-:Y:S05]  /*07a0*/  BRA.U !UP1, `(.L_x_0) ;  /* 0x0000000109a87547 */ /* 0x000fea000b800000 */
[----:B------:R-:W-:Y:S01]  /*07b0*/  UISETP.NE.AND UP0, UPT, UR5, 0x1, UPT ;  /* 0x000000010500788c */ /* 0x000fe2000bf05270 */
[----:B------:R-:W-:Y:S01]  /*07c0*/  MOV R7, UR4 ;  /* 0x0000000400077c02 */ /* 0x000fe20008000f00 */
[----:B------:R-:W-:Y:S02]  /*07d0*/  ULOP3.LUT UR5, UR20, 0x1, URZ, 0xc0, !UPT ;  /* 0x0000000114057892 */ /* 0x000fe4000f8ec0ff */
[----:B------:R-:W-:Y:S02]  /*07e0*/  IMAD.U32 R15, RZ, RZ, UR20 ;  /* 0x00000014ff0f7e24 */ /* 0x000fe4000f8e00ff */
[----:B------:R-:W-:Y:S01]  /*07f0*/  UISETP.NE.U32.AND UP1, UPT, UR5, 0x1, UPT ;  /* 0x000000010500788c */ /* 0x000fe2000bf25070 */
[----:B------:R-:W-:-:S04]  /*0800*/  PLOP3.LUT P1, PT, PT, PT, UP0, 0x80, 0x8 ;  /* 0x000000000008781c */ /* 0x000fc80003f2f008 */
[----:B------:R-:W0:Y:S01]  /*0810*/  @UP0 LDCU.128 UR8, c[0x0][0x380] ;  /* 0x00007000ff0807ac */ /* 0x000e220008000c00 */
[----:B------:R-:W-:Y:S01]  /*0820*/  PLOP3.LUT P0, PT, PT, PT, UP1, 0x80, 0x8 ;  /* 0x000000000008781c */ /* 0x000fe20003f0f018 */
[----:B------:R-:W1:Y:S04]  /*0830*/  @UP0 LDCU.64 UR6, c[0x0][0x380] ;  /* 0x00007000ff0607ac */ /* 0x000e680008000a00 */
[----:B------:R-:W2:Y:S03]  /*0840*/  @!UP1 LDCU.128 UR12, c[0x0][0x380] ;  /* 0x00007000ff0c97ac */ /* 0x000ea60008000c00 */
[C---:B------:R-:W-:Y:S02]  /*0850*/  @P1 IADD3 R3, PT, PT, R13.reuse, UR4, RZ ;  /* 0x000000040d031c10 */ /* 0x040fe4000fffe0ff */
[----:B------:R-:W-:Y:S01]  /*0860*/  @P1 IADD3 R6, P2, PT, R13, UR4, RZ ;  /* 0x000000040d061c10 */ /* 0x000fe2000ff5e0ff */
[----:B------:R-:W-:Y:S01]  /*0870*/  @UP0 UIADD3 UR4, UPT, UPT, UR4, 0x2, URZ ;  /* 0x0000000204040890 */ /* 0x000fe2000fffe0ff */
[----:B0-----:R-:W-:-:S02]  /*0880*/  MOV R10, UR8 ;  /* 0x00000008000a7c02 */ /* 0x001fc40008000f00 */
[----:B------:R-:W-:Y:S02]  /*0890*/  MOV R11, UR9 ;  /* 0x00000009000b7c02 */ /* 0x000fe40008000f00 */
[----:B------:R-:W-:Y:S02]  /*08a0*/  MOV R4, UR10 ;  /* 0x0000000a00047c02 */ /* 0x000fe40008000f00 */
[----:B------:R-:W-:Y:S01]  /*08b0*/  MOV R5, UR11 ;  /* 0x0000000b00057c02 */ /* 0x000fe20008000f00 */
[----:B------:R-:W-:-:S04]  /*08c0*/  @P1 IMAD.WIDE.U32 R10, R3, 0x4, R10 ;  /* 0x00000004030a1825 */ /* 0x000fc800078e000a */
[----:B------:R-:W-:Y:S01]  /*08d0*/  @P1 IMAD R3, R7, UR20, R0 ;  /* 0x0000001407031c24 */ /* 0x000fe2000f8e0200 */
[----:B------:R-:W-:Y:S01]  /*08e0*/  @P1 IADD3.X R7, PT, PT, RZ, RZ, RZ, P2, !PT ;  /* 0x000000ffff071210 */ /* 0x000fe200017fe4ff */
[----:B------:R-:W3:Y:S01]  /*08f0*/  @P1 LDG.E R11, desc[UR18][R10.64] ;  /* 0x000000120a0b1981 */ /* 0x000ee2000c1e1900 */
[C---:B-1----:R-:W-:Y:S01]  /*0900*/  @P1 LEA R2, P2, R6.reuse, UR6, 0x2 ;  /* 0x0000000606021c11 */ /* 0x042fe2000f8410ff */
[----:B------:R-:W-:Y:S01]  /*0910*/  @P1 IMAD.WIDE R4, R3, 0x4, R4 ;  /* 0x0000000403041825 */ /* 0x000fe200078e0204 */
[----:B------:R-:W-:Y:S02]  /*0920*/  MOV R19, UR4 ;  /* 0x0000000400137c02 */ /* 0x000fe40008000f00 */
[----:B------:R-:W-:Y:S02]  /*0930*/  @P1 LEA.HI.X R3, R6, UR7, R7, 0x2, P2 ;  /* 0x0000000706031c11 */ /* 0x000fe400090f1407 */
[----:B--2---:R-:W-:Y:S01]  /*0940*/  MOV R6, UR12 ;  /* 0x0000000c00067c02 */ /* 0x004fe20008000f00 */
[----:B------:R-:W-:Y:S01]  /*0950*/  @P1 IMAD.WIDE.U32 R14, R15, 0x4, R4 ;  /* 0x000000040f0e1825 */ /* 0x000fe200078e0004 */
[----:B------:R-:W-:Y:S01]  /*0960*/  MOV R7, UR13 ;  /* 0x0000000d00077c02 */ /* 0x000fe20008000f00 */
[----:B------:R-:W3:Y:S01]  /*0970*/  @P1 LDG.E R4, desc[UR18][R4.64] ;  /* 0x0000001204041981 */ /* 0x000ee2000c1e1900 */
[----:B------:R-:W-:Y:S01]  /*0980*/  @!P0 IADD3 R17, PT, PT, R13, UR4, RZ ;  /* 0x000000040d118c10 */ /* 0x000fe2000fffe0ff */
[----:B------:R-:W-:Y:S01]  /*0990*/  @!P0 IMAD R19, R19, UR20, R0 ;  /* 0x0000001413138c24 */ /* 0x000fe2000f8e0200 */
[----:B------:R-:W-:Y:S01]  /*09a0*/  MOV R8, UR14 ;  /* 0x0000000e00087c02 */ /* 0x000fe20008000f00 */
[----:B------:R-:W2:Y:S01]  /*09b0*/  @P1 LDG.E R14, desc[UR18][R14.64] ;  /* 0x000000120e0e1981 */ /* 0x000ea2000c1e1900 */
[----:B------:R-:W-:Y:S01]  /*09c0*/  MOV R9, UR15 ;  /* 0x0000000f00097c02 */ /* 0x000fe20008000f00 */
[----:B------:R-:W-:-:S02]  /*09d0*/  @!P0 IMAD.WIDE.U32 R6, R17, 0x4, R6 ;  /* 0x0000000411068825 */ /* 0x000fc400078e0006 */
[----:B------:R-:W2:Y:S02]  /*09e0*/  @P1 LDG.E R2, desc[UR18][R2.64+0x4] ;  /* 0x0000041202021981 */ /* 0x000ea4000c1e1900 */
[----:B------:R-:W-:Y:S02]  /*09f0*/  @!P0 IMAD.WIDE R8, R19, 0x4, R8 ;  /* 0x0000000413088825 */ /* 0x000fe400078e0208 */
[----:B------:R-:W4:Y:S04]  /*0a00*/  @!P0 LDG.E R7, desc[UR18][R6.64] ;  /* 0x0000001206078981 */ /* 0x000f28000c1e1900 */
[----:B------:R-:W4:Y:S01]  /*0a10*/  @!P0 LDG.E R8, desc[UR18][R8.64] ;  /* 0x0000001208088981 */ /* 0x000f22000c1e1900 */
[----:B---3--:R-:W-:-:S04]  /*0a20*/  @P1 IMAD R11, R11, R4, R12 ;  /* 0x000000040b0b1224 */ /* 0x008fc800078e020c */
[----:B--2---:R-:W-:-:S04]  /*0a30*/  @P1 IMAD R12, R2, R14, R11 ;  /* 0x0000000e020c1224 */ /* 0x004fc800078e020b */
[----:B----4-:R-:W-:-:S07]  /*0a40*/  @!P0 IMAD R12, R7, R8, R12 ;  /* 0x00000008070c8224 */ /* 0x010fce00078e020c */
.L_x_0:
[----:B------:R-:W0:Y:S01]  /*0a50*/  LDC.64 R2, c[0x0][0x390] ;  /* 0x0000e400ff027b82 */ /* 0x000e220000000a00 */
[----:B------:R-:W-:-:S05]  /*0a60*/  IADD3 R13, PT, PT, R0, R13, RZ ;  /* 0x0000000d000d7210 */ /* 0x000fca0007ffe0ff */
[----:B0-----:R-:W-:-:S05]  /*0a70*/  IMAD.WIDE R2, R13, 0x4, R2 ;  /* 0x000000040d027825 */ /* 0x001fca00078e0202 */
[----:B------:R-:W-:Y:S01]  /*0a80*/  STG.E desc[UR18][R2.64], R12 ;  /* 0x0000000c02007986 */ /* 0x000fe2000c101912 */
[----:B------:R-:W-:Y:S05]  /*0a90*/  EXIT ;  /* 0x000000000000794d */ /* 0x000fea0003800000 */
.L_x_4:
[----:B------:R-:W-:-:S00]  /*0aa0*/  BRA `(.L_x_4) ;  /* 0xfffffffc00fc7947 */ /* 0x000fc0000383ffff */
[----:B------:R-:W-:-:S00]  /*0ab0*/  NOP ;  /* 0x0000000000007918 */ /* 0x000fc00000000000 */
        /* <DEDUP_REMOVED lines=12> */
.L_x_5:


//--------------------- .nv.shared.reserved.0     --------------------------
	.section	.nv.shared.reserved.0,"aw",@nobits
	.weak		__nv_reservedSMEM_offset_0_alias
	.size		__nv_reservedSMEM_offset_0_alias, 0, 64
	.other		__nv_reservedSMEM_offset_0_alias,@"STO_CUDA_RESERVED_SHARED STV_DEFAULT"
__nv_reservedSMEM_offset_0_alias:
	.zero		0
	.zero		64


//--------------------- .nv.constant0.multiplication --------------------------
	.section	.nv.constant0.multiplication,"a",@progbits
	.sectionflags	@""
	.align	4
.nv.constant0.multiplication:
	.zero		924


//--------------------- SYMBOLS --------------------------

	.type		.nv.reservedSmem.offset0,@object
	.size		.nv.reservedSmem.offset0,0x4
